//
// Generated by NVIDIA NVVM Compiler
//
// Compiler Build ID: CL-36424714
// Cuda compilation tools, release 13.0, V13.0.88
// Based on NVVM 20.0.0
//

.version 9.0
.target sm_100
.address_size 64

	// .globl	_Z6matmulPfS_S_iii

.visible .entry _Z6matmulPfS_S_iii(
	.param .u64 .ptr .align 1 _Z6matmulPfS_S_iii_param_0,
	.param .u64 .ptr .align 1 _Z6matmulPfS_S_iii_param_1,
	.param .u64 .ptr .align 1 _Z6matmulPfS_S_iii_param_2,
	.param .u32 _Z6matmulPfS_S_iii_param_3,
	.param .u32 _Z6matmulPfS_S_iii_param_4,
	.param .u32 _Z6matmulPfS_S_iii_param_5
)
{
	.reg .pred 	%p<13>;
	.reg .b32 	%r<46>;
	.reg .b32 	%f<68>;
	.reg .b64 	%rd<40>;

	ld.param.u64 	%rd4, [_Z6matmulPfS_S_iii_param_0];
	ld.param.u64 	%rd5, [_Z6matmulPfS_S_iii_param_1];
	ld.param.u64 	%rd6, [_Z6matmulPfS_S_iii_param_2];
	ld.param.u32 	%r22, [_Z6matmulPfS_S_iii_param_3];
	ld.param.u32 	%r20, [_Z6matmulPfS_S_iii_param_4];
	ld.param.u32 	%r23, [_Z6matmulPfS_S_iii_param_5];
	cvta.to.global.u64 	%rd1, %rd6;
	cvta.to.global.u64 	%rd2, %rd5;
	mov.u32 	%r24, %ctaid.x;
	mov.u32 	%r25, %ntid.x;
	mov.u32 	%r26, %tid.x;
	mad.lo.s32 	%r1, %r24, %r25, %r26;
	mov.u32 	%r27, %ctaid.y;
	mov.u32 	%r28, %ntid.y;
	mov.u32 	%r29, %tid.y;
	mad.lo.s32 	%r30, %r27, %r28, %r29;
	setp.ge.s32 	%p1, %r1, %r22;
	setp.ge.s32 	%p2, %r30, %r23;
	or.pred  	%p3, %p1, %p2;
	@%p3 bra 	$L__BB0_14;
	setp.lt.s32 	%p4, %r20, 1;
	mov.f32 	%f67, 0f00000000;
	@%p4 bra 	$L__BB0_13;
	mul.lo.s32 	%r3, %r20, %r1;
	and.b32  	%r4, %r20, 7;
	setp.lt.u32 	%p5, %r20, 8;
	mov.f32 	%f67, 0f00000000;
	mov.b32 	%r44, 0;
	@%p5 bra 	$L__BB0_5;
	and.b32  	%r44, %r20, 2147483640;
	neg.s32 	%r42, %r44;
	shl.b32 	%r7, %r23, 3;
	add.s64 	%rd3, %rd2, 16;
	mov.f32 	%f67, 0f00000000;
	mul.wide.s32 	%rd11, %r23, 4;
	mov.u32 	%r40, %r3;
	mov.u32 	%r41, %r30;
$L__BB0_4:
	.pragma "nounroll";
	mul.wide.s32 	%rd7, %r40, 4;
	add.s64 	%rd8, %rd3, %rd7;
	ld.global.f32 	%f17, [%rd8+-16];
	mul.wide.s32 	%rd9, %r41, 4;
	add.s64 	%rd10, %rd1, %rd9;
	ld.global.f32 	%f18, [%rd10];
	fma.rn.f32 	%f19, %f17, %f18, %f67;
	ld.global.f32 	%f20, [%rd8+-12];
	add.s64 	%rd12, %rd10, %rd11;
	ld.global.f32 	%f21, [%rd12];
	fma.rn.f32 	%f22, %f20, %f21, %f19;
	ld.global.f32 	%f23, [%rd8+-8];
	add.s64 	%rd13, %rd12, %rd11;
	ld.global.f32 	%f24, [%rd13];
	fma.rn.f32 	%f25, %f23, %f24, %f22;
	ld.global.f32 	%f26, [%rd8+-4];
	add.s64 	%rd14, %rd13, %rd11;
	ld.global.f32 	%f27, [%rd14];
	fma.rn.f32 	%f28, %f26, %f27, %f25;
	ld.global.f32 	%f29, [%rd8];
	add.s64 	%rd15, %rd14, %rd11;
	ld.global.f32 	%f30, [%rd15];
	fma.rn.f32 	%f31, %f29, %f30, %f28;
	ld.global.f32 	%f32, [%rd8+4];
	add.s64 	%rd16, %rd15, %rd11;
	ld.global.f32 	%f33, [%rd16];
	fma.rn.f32 	%f34, %f32, %f33, %f31;
	ld.global.f32 	%f35, [%rd8+8];
	add.s64 	%rd17, %rd16, %rd11;
	ld.global.f32 	%f36, [%rd17];
	fma.rn.f32 	%f37, %f35, %f36, %f34;
	ld.global.f32 	%f38, [%rd8+12];
	add.s64 	%rd18, %rd17, %rd11;
	ld.global.f32 	%f39, [%rd18];
	fma.rn.f32 	%f67, %f38, %f39, %f37;
	add.s32 	%r42, %r42, 8;
	add.s32 	%r41, %r41, %r7;
	add.s32 	%r40, %r40, 8;
	setp.ne.s32 	%p6, %r42, 0;
	@%p6 bra 	$L__BB0_4;
$L__BB0_5:
	setp.eq.s32 	%p7, %r4, 0;
	@%p7 bra 	$L__BB0_13;
	and.b32  	%r15, %r20, 3;
	setp.lt.u32 	%p8, %r4, 4;
	@%p8 bra 	$L__BB0_8;
	add.s32 	%r32, %r44, %r3;
	mad.lo.s32 	%r33, %r44, %r23, %r30;
	mul.wide.s32 	%rd19, %r32, 4;
	add.s64 	%rd20, %rd2, %rd19;
	ld.global.f32 	%f41, [%rd20];
	mul.wide.s32 	%rd21, %r33, 4;
	add.s64 	%rd22, %rd1, %rd21;
	ld.global.f32 	%f42, [%rd22];
	fma.rn.f32 	%f43, %f41, %f42, %f67;
	ld.global.f32 	%f44, [%rd20+4];
	mul.wide.s32 	%rd23, %r23, 4;
	add.s64 	%rd24, %rd22, %rd23;
	ld.global.f32 	%f45, [%rd24];
	fma.rn.f32 	%f46, %f44, %f45, %f43;
	ld.global.f32 	%f47, [%rd20+8];
	add.s64 	%rd25, %rd24, %rd23;
	ld.global.f32 	%f48, [%rd25];
	fma.rn.f32 	%f49, %f47, %f48, %f46;
	ld.global.f32 	%f50, [%rd20+12];
	add.s64 	%rd26, %rd25, %rd23;
	ld.global.f32 	%f51, [%rd26];
	fma.rn.f32 	%f67, %f50, %f51, %f49;
	add.s32 	%r44, %r44, 4;
$L__BB0_8:
	setp.eq.s32 	%p9, %r15, 0;
	@%p9 bra 	$L__BB0_13;
	setp.eq.s32 	%p10, %r15, 1;
	@%p10 bra 	$L__BB0_11;
	add.s32 	%r34, %r44, %r3;
	mad.lo.s32 	%r35, %r44, %r23, %r30;
	mul.wide.s32 	%rd27, %r34, 4;
	add.s64 	%rd28, %rd2, %rd27;
	ld.global.f32 	%f53, [%rd28];
	mul.wide.s32 	%rd29, %r35, 4;
	add.s64 	%rd30, %rd1, %rd29;
	ld.global.f32 	%f54, [%rd30];
	fma.rn.f32 	%f55, %f53, %f54, %f67;
	ld.global.f32 	%f56, [%rd28+4];
	mul.wide.s32 	%rd31, %r23, 4;
	add.s64 	%rd32, %rd30, %rd31;
	ld.global.f32 	%f57, [%rd32];
	fma.rn.f32 	%f67, %f56, %f57, %f55;
	add.s32 	%r44, %r44, 2;
$L__BB0_11:
	and.b32  	%r36, %r20, 1;
	setp.eq.b32 	%p11, %r36, 1;
	not.pred 	%p12, %p11;
	@%p12 bra 	$L__BB0_13;
	add.s32 	%r37, %r44, %r3;
	mad.lo.s32 	%r38, %r44, %r23, %r30;
	mul.wide.s32 	%rd33, %r37, 4;
	add.s64 	%rd34, %rd2, %rd33;
	ld.global.f32 	%f58, [%rd34];
	mul.wide.s32 	%rd35, %r38, 4;
	add.s64 	%rd36, %rd1, %rd35;
	ld.global.f32 	%f59, [%rd36];
	fma.rn.f32 	%f67, %f58, %f59, %f67;
$L__BB0_13:
	mad.lo.s32 	%r39, %r23, %r1, %r30;
	cvta.to.global.u64 	%rd37, %rd4;
	mul.wide.s32 	%rd38, %r39, 4;
	add.s64 	%rd39, %rd37, %rd38;
	st.global.f32 	[%rd39], %f67;
$L__BB0_14:
	ret;

}


// ===== COMPILED SASS (sm_100) =====

	.target	sm_100

	.elftype	@"ET_EXEC"


//--------------------- .note.nv.tkinfo           --------------------------
	.section	.note.nv.tkinfo,"",@"SHT_NOTE"
	.sectionflags	@"SHF_NOTE_NV_TKINFO"
	.tkinfo
        /*0018*/ 	.word	0x00000002
        /*0030*/ 	.string	""
        /*0030*/ 	.string	"ptxas"
        /*0030*/ 	.string	"Cuda compilation tools, release 13.0, V13.0.88"
        /*0030*/ 	.string	"Build cuda_13.0.r13.0/compiler.36424714_0"
        /*0030*/ 	.string	"-arch sm_100 -m 64 "



//--------------------- .note.nv.cuinfo           --------------------------
	.section	.note.nv.cuinfo,"",@"SHT_NOTE"
	.sectionflags	@"SHF_NOTE_NV_CUINFO"
        /*0018*/ 	.short	0x0002
        /*001a*/ 	.short	0x0064
        /*001c*/ 	.short	0x0082
	.zero		2


//--------------------- .nv.info                  --------------------------
	.section	.nv.info,"",@"SHT_CUDA_INFO"
	.align	4


	//----- nvinfo : EIATTR_REGCOUNT
	.align		4
        /*0000*/ 	.byte	0x04, 0x2f
        /*0002*/ 	.short	(.L_1 - .L_0)
	.align		4
.L_0:
        /*0004*/ 	.word	index@(_Z6matmulPfS_S_iii)
        /*0008*/ 	.word	0x00000020


	//----- nvinfo : EIATTR_FRAME_SIZE
	.align		4
.L_1:
        /*000c*/ 	.byte	0x04, 0x11
        /*000e*/ 	.short	(.L_3 - .L_2)
	.align		4
.L_2:
        /*0010*/ 	.word	index@(_Z6matmulPfS_S_iii)
        /*0014*/ 	.word	0x00000000


	//----- nvinfo : EIATTR_MIN_STACK_SIZE
	.align		4
.L_3:
        /*0018*/ 	.byte	0x04, 0x12
        /*001a*/ 	.short	(.L_5 - .L_4)
	.align		4
.L_4:
        /*001c*/ 	.word	index@(_Z6matmulPfS_S_iii)
        /*0020*/ 	.word	0x00000000
.L_5:


//--------------------- .nv.compat                --------------------------
	.section	.nv.compat,"",@"SHT_CUDA_COMPAT_INFO"
	.align	4
        /*0000*/ 	.byte	0x02, 0x09, 0x00, 0x00, 0x02, 0x02, 0x01, 0x00, 0x02, 0x05, 0x05, 0x00, 0x03, 0x07, 0x01, 0x01
        /*0010*/ 	.byte	0x02, 0x03, 0x00, 0x00, 0x02, 0x06, 0x01, 0x00, 0x04, 0x0b, 0x08, 0x00, 0x09, 0x00, 0x00, 0x00
        /*0020*/ 	.byte	0x00, 0x00, 0x00, 0x00


//--------------------- .nv.info._Z6matmulPfS_S_iii --------------------------
	.section	.nv.info._Z6matmulPfS_S_iii,"",@"SHT_CUDA_INFO"
	.sectionflags	@""
	.align	4


	//----- nvinfo : EIATTR_CUDA_API_VERSION
	.align		4
        /*0000*/ 	.byte	0x04, 0x37
        /*0002*/ 	.short	(.L_7 - .L_6)
.L_6:
        /*0004*/ 	.word	0x00000082


	//----- nvinfo : EIATTR_KPARAM_INFO
	.align		4
.L_7:
        /*0008*/ 	.byte	0x04, 0x17
        /*000a*/ 	.short	(.L_9 - .L_8)
.L_8:
        /*000c*/ 	.word	0x00000000
        /*0010*/ 	.short	0x0005
        /*0012*/ 	.short	0x0020
        /*0014*/ 	.byte	0x00, 0xf0, 0x11, 0x00


	//----- nvinfo : EIATTR_KPARAM_INFO
	.align		4
.L_9:
        /*0018*/ 	.byte	0x04, 0x17
        /*001a*/ 	.short	(.L_11 - .L_10)
.L_10:
        /*001c*/ 	.word	0x00000000
        /*0020*/ 	.short	0x0004
        /*0022*/ 	.short	0x001c
        /*0024*/ 	.byte	0x00, 0xf0, 0x11, 0x00


	//----- nvinfo : EIATTR_KPARAM_INFO
	.align		4
.L_11:
        /*0028*/ 	.byte	0x04, 0x17
        /*002a*/ 	.short	(.L_13 - .L_12)
.L_12:
        /*002c*/ 	.word	0x00000000
        /*0030*/ 	.short	0x0003
        /*0032*/ 	.short	0x0018
        /*0034*/ 	.byte	0x00, 0xf0, 0x11, 0x00


	//----- nvinfo : EIATTR_KPARAM_INFO
	.align		4
.L_13:
        /*0038*/ 	.byte	0x04, 0x17
        /*003a*/ 	.short	(.L_15 - .L_14)
.L_14:
        /*003c*/ 	.word	0x00000000
        /*0040*/ 	.short	0x0002
        /*0042*/ 	.short	0x0010
        /*0044*/ 	.byte	0x00, 0xf5, 0x21, 0x00


	//----- nvinfo : EIATTR_KPARAM_INFO
	.align		4
.L_15:
        /*0048*/ 	.byte	0x04, 0x17
        /*004a*/ 	.short	(.L_17 - .L_16)
.L_16:
        /*004c*/ 	.word	0x00000000
        /*0050*/ 	.short	0x0001
        /*0052*/ 	.short	0x0008
        /*0054*/ 	.byte	0x00, 0xf5, 0x21, 0x00


	//----- nvinfo : EIATTR_KPARAM_INFO
	.align		4
.L_17:
        /*0058*/ 	.byte	0x04, 0x17
        /*005a*/ 	.short	(.L_19 - .L_18)
.L_18:
        /*005c*/ 	.word	0x00000000
        /*0060*/ 	.short	0x0000
        /*0062*/ 	.short	0x0000
        /*0064*/ 	.byte	0x00, 0xf5, 0x21, 0x00


	//----- nvinfo : EIATTR_SPARSE_MMA_MASK
	.align		4
.L_19:
        /*0068*/ 	.byte	0x03, 0x50
        /*006a*/ 	.short	0x0000


	//----- nvinfo : EIATTR_MAXREG_COUNT
	.align		4
        /*006c*/ 	.byte	0x03, 0x1b
        /*006e*/ 	.short	0x00ff


	//----- nvinfo : EIATTR_MERCURY_ISA_VERSION
	.align		4
        /*0070*/ 	.byte	0x03, 0x5f
        /*0072*/ 	.short	0x0101


	//----- nvinfo : EIATTR_VRC_CTA_INIT_COUNT
	.align		4
        /*0074*/ 	.byte	0x02, 0x4a
	.zero		1
	.zero		1


	//----- nvinfo : EIATTR_EXIT_INSTR_OFFSETS
	.align		4
        /*0078*/ 	.byte	0x04, 0x1c
        /*007a*/ 	.short	(.L_21 - .L_20)


	//   ....[0]....
.L_20:
        /*007c*/ 	.word	0x000000d0


	//   ....[1]....
        /*0080*/ 	.word	0x00000850


	//----- nvinfo : EIATTR_CBANK_PARAM_SIZE
	.align		4
.L_21:
        /*0084*/ 	.byte	0x03, 0x19
        /*0086*/ 	.short	0x0024


	//----- nvinfo : EIATTR_PARAM_CBANK
	.align		4
        /*0088*/ 	.byte	0x04, 0x0a
        /*008a*/ 	.short	(.L_23 - .L_22)
	.align		4
.L_22:
        /*008c*/ 	.word	index@(.nv.constant0._Z6matmulPfS_S_iii)
        /*0090*/ 	.short	0x0380
        /*0092*/ 	.short	0x0024


	//----- nvinfo : EIATTR_SW_WAR
	.align		4
.L_23:
        /*0094*/ 	.byte	0x04, 0x36
        /*0096*/ 	.short	(.L_25 - .L_24)
.L_24:
        /*0098*/ 	.word	0x00000008
.L_25:


//--------------------- .nv.callgraph             --------------------------
	.section	.nv.callgraph,"",@"SHT_CUDA_CALLGRAPH"
	.align	4
	.sectionentsize	8
	.align		4
        /*0000*/ 	.word	0x00000000
	.align		4
        /*0004*/ 	.word	0xffffffff
	.align		4
        /*0008*/ 	.word	0x00000000
	.align		4
        /*000c*/ 	.word	0xfffffffe
	.align		4
        /*0010*/ 	.word	0x00000000
	.align		4
        /*0014*/ 	.word	0xfffffffd
	.align		4
        /*0018*/ 	.word	0x00000000
	.align		4
        /*001c*/ 	.word	0xfffffffc


//--------------------- .text._Z6matmulPfS_S_iii  --------------------------
	.section	.text._Z6matmulPfS_S_iii,"ax",@progbits
	.align	128
        .global         _Z6matmulPfS_S_iii
        .type           _Z6matmulPfS_S_iii,@function
        .size           _Z6matmulPfS_S_iii,(.L_x_5 - _Z6matmulPfS_S_iii)
        .other          _Z6matmulPfS_S_iii,@"STO_CUDA_ENTRY STV_DEFAULT"
_Z6matmulPfS_S_iii:
.text._Z6matmulPfS_S_iii:
[----:B------:R-:W-:Y:S01]  /*0000*/  LDC R1, c[0x0][0x37c] ;  /* 0x0000df00ff017b82 */ /* 0x000fe20000000800 */
[----:B------:R-:W0:Y:S07]  /*0010*/  S2R R5, SR_TID.Y ;  /* 0x0000000000057919 */ /* 0x000e2e0000002200 */
[----:B------:R-:W1:Y:S01]  /*0020*/  LDC R14, c[0x0][0x360] ;  /* 0x0000d800ff0e7b82 */ /* 0x000e620000000800 */
[----:B------:R-:W2:Y:S01]  /*0030*/  LDCU UR6, c[0x0][0x398] ;  /* 0x00007300ff0677ac */ /* 0x000ea20008000800 */
[----:B------:R-:W1:Y:S06]  /*0040*/  S2R R3, SR_TID.X ;  /* 0x0000000000037919 */ /* 0x000e6c0000002100 */
[----:B------:R-:W0:Y:S08]  /*0050*/  S2UR UR5, SR_CTAID.Y ;  /* 0x00000000000579c3 */ /* 0x000e300000002600 */
[----:B------:R-:W0:Y:S08]  /*0060*/  LDC R0, c[0x0][0x364] ;  /* 0x0000d900ff007b82 */ /* 0x000e300000000800 */
[----:B------:R-:W1:Y:S08]  /*0070*/  S2UR UR4, SR_CTAID.X ;  /* 0x00000000000479c3 */ /* 0x000e700000002500 */
[----:B------:R-:W3:Y:S01]  /*0080*/  LDC R15, c[0x0][0x3a0] ;  /* 0x0000e800ff0f7b82 */ /* 0x000ee20000000800 */
[----:B0-----:R-:W-:-:S02]  /*0090*/  IMAD R0, R0, UR5, R5 ;  /* 0x0000000500007c24 */ /* 0x001fc4000f8e0205 */
[----:B-1----:R-:W-:-:S03]  /*00a0*/  IMAD R14, R14, UR4, R3 ;  /* 0x000000040e0e7c24 */ /* 0x002fc6000f8e0203 */
[----:B---3--:R-:W-:-:S04]  /*00b0*/  ISETP.GE.AND P0, PT, R0, R15, PT ;  /* 0x0000000f0000720c */ /* 0x008fc80003f06270 */
[----:B--2---:R-:W-:-:S13]  /*00c0*/  ISETP.GE.OR P0, PT, R14, UR6, P0 ;  /* 0x000000060e007c0c */ /* 0x004fda0008706670 */
[----:B------:R-:W-:Y:S05]  /*00d0*/  @P0 EXIT ;  /* 0x000000000000094d */ /* 0x000fea0003800000 */
[----:B------:R-:W0:Y:S01]  /*00e0*/  LDC R17, c[0x0][0x39c] ;  /* 0x0000e700ff117b82 */ /* 0x000e220000000800 */
[----:B------:R-:W1:Y:S01]  /*00f0*/  LDCU.64 UR6, c[0x0][0x358] ;  /* 0x00006b00ff0677ac */ /* 0x000e620008000a00 */
[----:B------:R-:W-:Y:S01]  /*0100*/  HFMA2 R26, -RZ, RZ, 0, 0 ;  /* 0x00000000ff1a7431 */ /* 0x000fe200000001ff */
[----:B0-----:R-:W-:-:S13]  /*0110*/  ISETP.GE.AND P0, PT, R17, 0x1, PT ;  /* 0x000000011100780c */ /* 0x001fda0003f06270 */
[----:B-1----:R-:W-:Y:S05]  /*0120*/  @!P0 BRA `(.L_x_0) ;  /* 0x0000000400b88947 */ /* 0x002fea0003800000 */
[C---:B------:R-:W-:Y:S01]  /*0130*/  ISETP.GE.U32.AND P1, PT, R17.reuse, 0x8, PT ;  /* 0x000000081100780c */ /* 0x040fe20003f26070 */
[----:B------:R-:W-:Y:S01]  /*0140*/  IMAD R18, R14, R17, RZ ;  /* 0x000000110e127224 */ /* 0x000fe200078e02ff */
[----:B------:R-:W-:Y:S02]  /*0150*/  LOP3.LUT R25, R17, 0x7, RZ, 0xc0, !PT ;  /* 0x0000000711197812 */ /* 0x000fe400078ec0ff */
[----:B------:R-:W-:Y:S02]  /*0160*/  MOV R26, RZ ;  /* 0x000000ff001a7202 */ /* 0x000fe40000000f00 */
[----:B------:R-:W-:Y:S02]  /*0170*/  ISETP.NE.AND P0, PT, R25, RZ, PT ;  /* 0x000000ff1900720c */ /* 0x000fe40003f05270 */
[----:B------:R-:W-:-:S05]  /*0180*/  MOV R19, RZ ;  /* 0x000000ff00137202 */ /* 0x000fca0000000f00 */
[----:B------:R-:W-:Y:S06]  /*0190*/  @!P1 BRA `(.L_x_1) ;  /* 0x0000000000c49947 */ /* 0x000fec0003800000 */
[----:B------:R-:W0:Y:S01]  /*01a0*/  LDCU.64 UR4, c[0x0][0x388] ;  /* 0x00007100ff0477ac */ /* 0x000e220008000a00 */
[----:B------:R-:W-:Y:S02]  /*01b0*/  LOP3.LUT R19, R17, 0x7ffffff8, RZ, 0xc0, !PT ;  /* 0x7ffffff811137812 */ /* 0x000fe400078ec0ff */
[----:B------:R-:W-:Y:S02]  /*01c0*/  MOV R26, RZ ;  /* 0x000000ff001a7202 */ /* 0x000fe40000000f00 */
[----:B------:R-:W-:Y:S02]  /*01d0*/  MOV R16, R18 ;  /* 0x0000001200107202 */ /* 0x000fe40000000f00 */
[----:B------:R-:W-:Y:S02]  /*01e0*/  MOV R22, R0 ;  /* 0x0000000000167202 */ /* 0x000fe40000000f00 */
[----:B------:R-:W-:Y:S01]  /*01f0*/  IADD3 R20, PT, PT, -R19, RZ, RZ ;  /* 0x000000ff13147210 */ /* 0x000fe20007ffe1ff */
[----:B0-----:R-:W-:-:S04]  /*0200*/  UIADD3 UR4, UP0, UPT, UR4, 0x10, URZ ;  /* 0x0000001004047890 */ /* 0x001fc8000ff1e0ff */
[----:B------:R-:W-:-:S12]  /*0210*/  UIADD3.X UR5, UPT, UPT, URZ, UR5, URZ, UP0, !UPT ;  /* 0x00000005ff057290 */ /* 0x000fd800087fe4ff */
.L_x_2:
[----:B------:R-:W0:Y:S01]  /*0220*/  LDC.64 R12, c[0x0][0x390] ;  /* 0x0000e400ff0c7b82 */ /* 0x000e220000000a00 */
[----:B------:R-:W-:Y:S02]  /*0230*/  MOV R2, UR4 ;  /* 0x0000000400027c02 */ /* 0x000fe40008000f00 */
[----:B------:R-:W-:-:S03]  /*0240*/  MOV R3, UR5 ;  /* 0x0000000500037c02 */ /* 0x000fc60008000f00 */
[----:B------:R-:W-:-:S05]  /*0250*/  IMAD.WIDE R2, R16, 0x4, R2 ;  /* 0x0000000410027825 */ /* 0x000fca00078e0202 */
[----:B------:R-:W2:Y:S04]  /*0260*/  LDG.E R21, desc[UR6][R2.64+-0x10] ;  /* 0xfffff00602157981 */ /* 0x000ea8000c1e1900 */
[----:B------:R-:W3:Y:S04]  /*0270*/  LDG.E R23, desc[UR6][R2.64+-0xc] ;  /* 0xfffff40602177981 */ /* 0x000ee8000c1e1900 */
[----:B------:R-:W4:Y:S01]  /*0280*/  LDG.E R29, desc[UR6][R2.64+-0x8] ;  /* 0xfffff806021d7981 */ /* 0x000f22000c1e1900 */
[----:B0-----:R-:W-:-:S05]  /*0290*/  IMAD.WIDE R12, R22, 0x4, R12 ;  /* 0x00000004160c7825 */ /* 0x001fca00078e020c */
[----:B------:R0:W2:Y:S01]  /*02a0*/  LDG.E R24, desc[UR6][R12.64] ;  /* 0x000000060c187981 */ /* 0x0000a2000c1e1900 */
[----:B------:R-:W-:-:S04]  /*02b0*/  IMAD.WIDE R10, R15, 0x4, R12 ;  /* 0x000000040f0a7825 */ /* 0x000fc800078e020c */
[C---:B------:R-:W-:Y:S02]  /*02c0*/  IMAD.WIDE R4, R15.reuse, 0x4, R10 ;  /* 0x000000040f047825 */ /* 0x040fe400078e020a */
[----:B------:R-:W3:Y:S02]  /*02d0*/  LDG.E R10, desc[UR6][R10.64] ;  /* 0x000000060a0a7981 */ /* 0x000ee4000c1e1900 */
[C---:B------:R-:W-:Y:S02]  /*02e0*/  IMAD.WIDE R6, R15.reuse, 0x4, R4 ;  /* 0x000000040f067825 */ /* 0x040fe400078e0204 */
[----:B------:R1:W4:Y:S02]  /*02f0*/  LDG.E R28, desc[UR6][R4.64] ;  /* 0x00000006041c7981 */ /* 0x000324000c1e1900 */
[C---:B------:R-:W-:Y:S02]  /*0300*/  IMAD.WIDE R8, R15.reuse, 0x4, R6 ;  /* 0x000000040f087825 */ /* 0x040fe400078e0206 */
[----:B------:R-:W5:Y:S02]  /*0310*/  LDG.E R6, desc[UR6][R6.64] ;  /* 0x0000000606067981 */ /* 0x000f64000c1e1900 */
[----:B0-----:R-:W-:-:S05]  /*0320*/  IMAD.WIDE R12, R15, 0x4, R8 ;  /* 0x000000040f0c7825 */ /* 0x001fca00078e0208 */
[----:B------:R-:W5:Y:S04]  /*0330*/  LDG.E R11, desc[UR6][R12.64] ;  /* 0x000000060c0b7981 */ /* 0x000f68000c1e1900 */
[----:B------:R-:W5:Y:S04]  /*0340*/  LDG.E R7, desc[UR6][R8.64] ;  /* 0x0000000608077981 */ /* 0x000f68000c1e1900 */
[----:B------:R-:W5:Y:S04]  /*0350*/  LDG.E R9, desc[UR6][R2.64+-0x4] ;  /* 0xfffffc0602097981 */ /* 0x000f68000c1e1900 */
[----:B------:R-:W5:Y:S01]  /*0360*/  LDG.E R8, desc[UR6][R2.64+0x8] ;  /* 0x0000080602087981 */ /* 0x000f62000c1e1900 */
[----:B--2---:R-:W-:Y:S01]  /*0370*/  FFMA R24, R21, R24, R26 ;  /* 0x0000001815187223 */ /* 0x004fe2000000001a */
[----:B------:R-:W-:-:S02]  /*0380*/  IMAD.WIDE R26, R15, 0x4, R12 ;  /* 0x000000040f1a7825 */ /* 0x000fc400078e020c */
[----:B------:R-:W2:Y:S04]  /*0390*/  LDG.E R21, desc[UR6][R2.64] ;  /* 0x0000000602157981 */ /* 0x000ea8000c1e1900 */
[----:B------:R-:W2:Y:S01]  /*03a0*/  LDG.E R12, desc[UR6][R2.64+0x4] ;  /* 0x00000406020c7981 */ /* 0x000ea2000c1e1900 */
[----:B-1----:R-:W-:-:S03]  /*03b0*/  IMAD.WIDE R4, R15, 0x4, R26 ;  /* 0x000000040f047825 */ /* 0x002fc600078e021a */
[----:B------:R-:W2:Y:S04]  /*03c0*/  LDG.E R13, desc[UR6][R2.64+0xc] ;  /* 0x00000c06020d7981 */ /* 0x000ea8000c1e1900 */
[----:B------:R-:W2:Y:S04]  /*03d0*/  LDG.E R4, desc[UR6][R4.64] ;  /* 0x0000000604047981 */ /* 0x000ea8000c1e1900 */
[----:B------:R-:W2:Y:S01]  /*03e0*/  LDG.E R3, desc[UR6][R26.64] ;  /* 0x000000061a037981 */ /* 0x000ea2000c1e1900 */
[----:B---3--:R-:W-:Y:S01]  /*03f0*/  FFMA R10, R23, R10, R24 ;  /* 0x0000000a170a7223 */ /* 0x008fe20000000018 */
[----:B------:R-:W-:-:S03]  /*0400*/  IADD3 R20, PT, PT, R20, 0x8, RZ ;  /* 0x0000000814147810 */ /* 0x000fc60007ffe0ff */
[----:B----4-:R-:W-:Y:S01]  /*0410*/  FFMA R10, R29, R28, R10 ;  /* 0x0000001c1d0a7223 */ /* 0x010fe2000000000a */
[----:B------:R-:W-:Y:S02]  /*0420*/  ISETP.NE.AND P1, PT, R20, RZ, PT ;  /* 0x000000ff1400720c */ /* 0x000fe40003f25270 */
[----:B------:R-:W-:Y:S01]  /*0430*/  LEA R22, R15, R22, 0x3 ;  /* 0x000000160f167211 */ /* 0x000fe200078e18ff */
[----:B-----5:R-:W-:Y:S01]  /*0440*/  FFMA R6, R9, R6, R10 ;  /* 0x0000000609067223 */ /* 0x020fe2000000000a */
[----:B------:R-:W-:-:S03]  /*0450*/  IADD3 R16, PT, PT, R16, 0x8, RZ ;  /* 0x0000000810107810 */ /* 0x000fc60007ffe0ff */
[----:B--2---:R-:W-:-:S04]  /*0460*/  FFMA R7, R21, R7, R6 ;  /* 0x0000000715077223 */ /* 0x004fc80000000006 */
[----:B------:R-:W-:-:S04]  /*0470*/  FFMA R7, R12, R11, R7 ;  /* 0x0000000b0c077223 */ /* 0x000fc80000000007 */
[----:B------:R-:W-:-:S04]  /*0480*/  FFMA R8, R8, R3, R7 ;  /* 0x0000000308087223 */ /* 0x000fc80000000007 */
[----:B------:R-:W-:Y:S01]  /*0490*/  FFMA R26, R13, R4, R8 ;  /* 0x000000040d1a7223 */ /* 0x000fe20000000008 */
[----:B------:R-:W-:Y:S06]  /*04a0*/  @P1 BRA `(.L_x_2) ;  /* 0xfffffffc005c1947 */ /* 0x000fec000383ffff */
.L_x_1:
[----:B------:R-:W-:Y:S05]  /*04b0*/  @!P0 BRA `(.L_x_0) ;  /* 0x0000000000d48947 */ /* 0x000fea0003800000 */
[----:B------:R-:W-:Y:S02]  /*04c0*/  ISETP.GE.U32.AND P0, PT, R25, 0x4, PT ;  /* 0x000000041900780c */ /* 0x000fe40003f06070 */
[----:B------:R-:W-:-:S04]  /*04d0*/  LOP3.LUT R16, R17, 0x3, RZ, 0xc0, !PT ;  /* 0x0000000311107812 */ /* 0x000fc800078ec0ff */
[----:B------:R-:W-:-:S07]  /*04e0*/  ISETP.NE.AND P1, PT, R16, RZ, PT ;  /* 0x000000ff1000720c */ /* 0x000fce0003f25270 */
[----:B------:R-:W-:Y:S06]  /*04f0*/  @!P0 BRA `(.L_x_3) ;  /* 0x0000000000588947 */ /* 0x000fec0003800000 */
[----:B------:R-:W0:Y:S01]  /*0500*/  LDC.64 R8, c[0x0][0x390] ;  /* 0x0000e400ff087b82 */ /* 0x000e220000000a00 */
[----:B------:R-:W-:Y:S01]  /*0510*/  IMAD R7, R19, R15, R0 ;  /* 0x0000000f13077224 */ /* 0x000fe200078e0200 */
[----:B------:R-:W-:-:S06]  /*0520*/  IADD3 R5, PT, PT, R18, R19, RZ ;  /* 0x0000001312057210 */ /* 0x000fcc0007ffe0ff */
[----:B------:R-:W1:Y:S01]  /*0530*/  LDC.64 R2, c[0x0][0x388] ;  /* 0x0000e200ff027b82 */ /* 0x000e620000000a00 */
[----:B0-----:R-:W-:-:S04]  /*0540*/  IMAD.WIDE R8, R7, 0x4, R8 ;  /* 0x0000000407087825 */ /* 0x001fc800078e0208 */
[----:B------:R-:W-:Y:S02]  /*0550*/  IMAD.WIDE R10, R15, 0x4, R8 ;  /* 0x000000040f0a7825 */ /* 0x000fe400078e0208 */
[----:B------:R-:W2:Y:S02]  /*0560*/  LDG.E R8, desc[UR6][R8.64] ;  /* 0x0000000608087981 */ /* 0x000ea4000c1e1900 */
[----:B-1----:R-:W-:-:S04]  /*0570*/  IMAD.WIDE R2, R5, 0x4, R2 ;  /* 0x0000000405027825 */ /* 0x002fc800078e0202 */
[C---:B------:R-:W-:Y:S01]  /*0580*/  IMAD.WIDE R4, R15.reuse, 0x4, R10 ;  /* 0x000000040f047825 */ /* 0x040fe200078e020a */
[----:B------:R-:W2:Y:S04]  /*0590*/  LDG.E R13, desc[UR6][R2.64] ;  /* 0x00000006020d7981 */ /* 0x000ea8000c1e1900 */
[----:B------:R-:W3:Y:S01]  /*05a0*/  LDG.E R10, desc[UR6][R10.64] ;  /* 0x000000060a0a7981 */ /* 0x000ee2000c1e1900 */
[----:B------:R-:W-:-:S03]  /*05b0*/  IMAD.WIDE R6, R15, 0x4, R4 ;  /* 0x000000040f067825 */ /* 0x000fc600078e0204 */
[----:B------:R-:W3:Y:S04]  /*05c0*/  LDG.E R12, desc[UR6][R2.64+0x4] ;  /* 0x00000406020c7981 */ /* 0x000ee8000c1e1900 */
[----:B------:R-:W4:Y:S04]  /*05d0*/  LDG.E R20, desc[UR6][R4.64] ;  /* 0x0000000604147981 */ /* 0x000f28000c1e1900 */
[----:B------:R-:W4:Y:S04]  /*05e0*/  LDG.E R21, desc[UR6][R2.64+0x8] ;  /* 0x0000080602157981 */ /* 0x000f28000c1e1900 */
[----:B------:R-:W5:Y:S04]  /*05f0*/  LDG.E R23, desc[UR6][R2.64+0xc] ;  /* 0x00000c0602177981 */ /* 0x000f68000c1e1900 */
[----:B------:R-:W5:Y:S01]  /*0600*/  LDG.E R6, desc[UR6][R6.64] ;  /* 0x0000000606067981 */ /* 0x000f62000c1e1900 */
[----:B------:R-:W-:Y:S01]  /*0610*/  IADD3 R19, PT, PT, R19, 0x4, RZ ;  /* 0x0000000413137810 */ /* 0x000fe20007ffe0ff */
[----:B--2---:R-:W-:-:S04]  /*0620*/  FFMA R13, R13, R8, R26 ;  /* 0x000000080d0d7223 */ /* 0x004fc8000000001a */
[----:B---3--:R-:W-:-:S04]  /*0630*/  FFMA R12, R12, R10, R13 ;  /* 0x0000000a0c0c7223 */ /* 0x008fc8000000000d */
[----:B----4-:R-:W-:-:S04]  /*0640*/  FFMA R12, R21, R20, R12 ;  /* 0x00000014150c7223 */ /* 0x010fc8000000000c */
[----:B-----5:R-:W-:-:S07]  /*0650*/  FFMA R26, R23, R6, R12 ;  /* 0x00000006171a7223 */ /* 0x020fce000000000c */
.L_x_3:
[----:B------:R-:W-:Y:S05]  /*0660*/  @!P1 BRA `(.L_x_0) ;  /* 0x0000000000689947 */ /* 0x000fea0003800000 */
[----:B------:R-:W-:Y:S02]  /*0670*/  ISETP.NE.AND P0, PT, R16, 0x1, PT ;  /* 0x000000011000780c */ /* 0x000fe40003f05270 */
[----:B------:R-:W-:-:S04]  /*0680*/  LOP3.LUT R17, R17, 0x1, RZ, 0xc0, !PT ;  /* 0x0000000111117812 */ /* 0x000fc800078ec0ff */
[----:B------:R-:W-:-:S07]  /*0690*/  ISETP.NE.U32.AND P1, PT, R17, 0x1, PT ;  /* 0x000000011100780c */ /* 0x000fce0003f25070 */
[----:B------:R-:W0:Y:S01]  /*06a0*/  @P0 LDC.64 R8, c[0x0][0x390] ;  /* 0x0000e400ff080b82 */ /* 0x000e220000000a00 */
[C---:B------:R-:W-:Y:S01]  /*06b0*/  @P0 IMAD R13, R19.reuse, R15, R0 ;  /* 0x0000000f130d0224 */ /* 0x040fe200078e0200 */
[----:B------:R-:W-:Y:S02]  /*06c0*/  @P0 IADD3 R11, PT, PT, R18, R19, RZ ;  /* 0x00000013120b0210 */ /* 0x000fe40007ffe0ff */
[----:B------:R-:W-:-:S04]  /*06d0*/  @P0 IADD3 R19, PT, PT, R19, 0x2, RZ ;  /* 0x0000000213130810 */ /* 0x000fc80007ffe0ff */
[----:B------:R-:W1:Y:S08]  /*06e0*/  @P0 LDC.64 R6, c[0x0][0x388] ;  /* 0x0000e200ff060b82 */ /* 0x000e700000000a00 */
[----:B------:R-:W2:Y:S08]  /*06f0*/  @!P1 LDC.64 R4, c[0x0][0x388] ;  /* 0x0000e200ff049b82 */ /* 0x000eb00000000a00 */
[----:B------:R-:W3:Y:S01]  /*0700*/  @!P1 LDC.64 R2, c[0x0][0x390] ;  /* 0x0000e400ff029b82 */ /* 0x000ee20000000a00 */
[----:B0-----:R-:W-:Y:S01]  /*0710*/  @P0 IMAD.WIDE R8, R13, 0x4, R8 ;  /* 0x000000040d080825 */ /* 0x001fe200078e0208 */
[----:B------:R-:W-:-:S03]  /*0720*/  @!P1 IADD3 R13, PT, PT, R18, R19, RZ ;  /* 0x00000013120d9210 */ /* 0x000fc60007ffe0ff */
[----:B------:R-:W-:Y:S01]  /*0730*/  @!P1 IMAD R19, R19, R15, R0 ;  /* 0x0000000f13139224 */ /* 0x000fe200078e0200 */
[----:B------:R-:W4:Y:S01]  /*0740*/  @P0 LDG.E R12, desc[UR6][R8.64] ;  /* 0x00000006080c0981 */ /* 0x000f22000c1e1900 */
[----:B-1----:R-:W-:-:S04]  /*0750*/  @P0 IMAD.WIDE R6, R11, 0x4, R6 ;  /* 0x000000040b060825 */ /* 0x002fc800078e0206 */
[----:B------:R-:W-:Y:S01]  /*0760*/  @P0 IMAD.WIDE R10, R15, 0x4, R8 ;  /* 0x000000040f0a0825 */ /* 0x000fe200078e0208 */
[----:B------:R-:W4:Y:S03]  /*0770*/  @P0 LDG.E R17, desc[UR6][R6.64] ;  /* 0x0000000606110981 */ /* 0x000f26000c1e1900 */
[----:B--2---:R-:W-:Y:S01]  /*0780*/  @!P1 IMAD.WIDE R4, R13, 0x4, R4 ;  /* 0x000000040d049825 */ /* 0x004fe200078e0204 */
[----:B------:R-:W2:Y:S04]  /*0790*/  @P0 LDG.E R21, desc[UR6][R6.64+0x4] ;  /* 0x0000040606150981 */ /* 0x000ea8000c1e1900 */
[----:B------:R-:W2:Y:S01]  /*07a0*/  @P0 LDG.E R10, desc[UR6][R10.64] ;  /* 0x000000060a0a0981 */ /* 0x000ea2000c1e1900 */
[----:B---3--:R-:W-:-:S03]  /*07b0*/  @!P1 IMAD.WIDE R2, R19, 0x4, R2 ;  /* 0x0000000413029825 */ /* 0x008fc600078e0202 */
[----:B------:R-:W3:Y:S04]  /*07c0*/  @!P1 LDG.E R5, desc[UR6][R4.64] ;  /* 0x0000000604059981 */ /* 0x000ee8000c1e1900 */
[----:B------:R-:W3:Y:S01]  /*07d0*/  @!P1 LDG.E R2, desc[UR6][R2.64] ;  /* 0x0000000602029981 */ /* 0x000ee2000c1e1900 */
[----:B----4-:R-:W-:-:S04]  /*07e0*/  @P0 FFMA R12, R17, R12, R26 ;  /* 0x0000000c110c0223 */ /* 0x010fc8000000001a */
[----:B--2---:R-:W-:-:S04]  /*07f0*/  @P0 FFMA R26, R21, R10, R12 ;  /* 0x0000000a151a0223 */ /* 0x004fc8000000000c */
[----:B---3--:R-:W-:-:S07]  /*0800*/  @!P1 FFMA R26, R5, R2, R26 ;  /* 0x00000002051a9223 */ /* 0x008fce000000001a */
.L_x_0:
[----:B------:R-:W0:Y:S01]  /*0810*/  LDC.64 R2, c[0x0][0x380] ;  /* 0x0000e000ff027b82 */ /* 0x000e220000000a00 */
[----:B------:R-:W-:-:S04]  /*0820*/  IMAD R15, R14, R15, R0 ;  /* 0x0000000f0e0f7224 */ /* 0x000fc800078e0200 */
[----:B0-----:R-:W-:-:S05]  /*0830*/  IMAD.WIDE R2, R15, 0x4, R2 ;  /* 0x000000040f027825 */ /* 0x001fca00078e0202 */
[----:B------:R-:W-:Y:S01]  /*0840*/  STG.E desc[UR6][R2.64], R26 ;  /* 0x0000001a02007986 */ /* 0x000fe2000c101906 */
[----:B------:R-:W-:Y:S05]  /*0850*/  EXIT ;  /* 0x000000000000794d */ /* 0x000fea0003800000 */
.L_x_4:
[----:B------:R-:W-:-:S00]  /*0860*/  BRA `(.L_x_4) ;  /* 0xfffffffc00fc7947 */ /* 0x000fc0000383ffff */
[----:B------:R-:W-:-:S00]  /*0870*/  NOP ;  /* 0x0000000000007918 */ /* 0x000fc00000000000 */
        /* <DEDUP_REMOVED lines=8> */
.L_x_5:


//--------------------- .nv.shared.reserved.0     --------------------------
	.section	.nv.shared.reserved.0,"aw",@nobits
	.weak		__nv_reservedSMEM_offset_0_alias
	.size		__nv_reservedSMEM_offset_0_alias, 0, 64
	.other		__nv_reservedSMEM_offset_0_alias,@"STO_CUDA_RESERVED_SHARED STV_DEFAULT"
__nv_reservedSMEM_offset_0_alias:
	.zero		0
	.zero		64


//--------------------- .nv.constant0._Z6matmulPfS_S_iii --------------------------
	.section	.nv.constant0._Z6matmulPfS_S_iii,"a",@progbits
	.sectionflags	@""
	.align	4
.nv.constant0._Z6matmulPfS_S_iii:
	.zero		932


//--------------------- SYMBOLS --------------------------

	.type		.nv.reservedSmem.offset0,@object
	.size		.nv.reservedSmem.offset0,0x4
